	.headerflags	@"EF_CUDA_TEXMODE_UNIFIED EF_CUDA_64BIT_ADDRESS EF_CUDA_ACCELERATORS EF_CUDA_SM90 EF_CUDA_VIRTUAL_SM(EF_CUDA_SM90)"
	.elftype	@"ET_EXEC"


//--------------------- .nv.info                  --------------------------
	.section	.nv.info,"",@"SHT_CUDA_INFO"
	.align	4


	//----- nvinfo : EIATTR_REGCOUNT
	.align		4
        /*0000*/ 	.byte	0x04, 0x2f
        /*0002*/ 	.short	(.L_3 - .L_2)
	.align		4
.L_2:
        /*0004*/ 	.word	index@(triton_poi_fused__native_batch_norm_legit_no_training_cat_relu_9)
        /*0008*/ 	.word	0x00000020


	//----- nvinfo : EIATTR_MIN_STACK_SIZE
	.align		4
.L_3:
        /*000c*/ 	.byte	0x04, 0x12
        /*000e*/ 	.short	(.L_5 - .L_4)
	.align		4
.L_4:
        /*0010*/ 	.word	index@(triton_poi_fused__native_batch_norm_legit_no_training_cat_relu_9)
        /*0014*/ 	.word	0x00000000


	//----- nvinfo : EIATTR_FRAME_SIZE
	.align		4
.L_5:
        /*0018*/ 	.byte	0x04, 0x11
        /*001a*/ 	.short	(.L_7 - .L_6)
	.align		4
.L_6:
        /*001c*/ 	.word	index@(triton_poi_fused__native_batch_norm_legit_no_training_cat_relu_9)
        /*0020*/ 	.word	0x00000000


	//----- nvinfo : EIATTR_MIN_STACK_SIZE
	.align		4
.L_7:
        /*0024*/ 	.byte	0x04, 0x12
        /*0026*/ 	.short	(.L_9 - .L_8)
	.align		4
.L_8:
        /*0028*/ 	.word	index@(triton_poi_fused__native_batch_norm_legit_no_training_cat_relu_9)
        /*002c*/ 	.word	0x00000000
.L_9:


//--------------------- .nv.info.triton_poi_fused__native_batch_norm_legit_no_training_cat_relu_9 --------------------------
	.section	.nv.info.triton_poi_fused__native_batch_norm_legit_no_training_cat_relu_9,"",@"SHT_CUDA_INFO"
	.sectionflags	@""
	.align	4


	//----- nvinfo : EIATTR_CUDA_API_VERSION
	.align		4
        /*0000*/ 	.byte	0x04, 0x37
        /*0002*/ 	.short	(.L_11 - .L_10)
.L_10:
        /*0004*/ 	.word	0x0000007c


	//----- nvinfo : EIATTR_KPARAM_INFO
	.align		4
.L_11:
        /*0008*/ 	.byte	0x04, 0x17
        /*000a*/ 	.short	(.L_13 - .L_12)
.L_12:
        /*000c*/ 	.word	0x00000000
        /*0010*/ 	.short	0x0008
        /*0012*/ 	.short	0x0040
        /*0014*/ 	.byte	0x00, 0xf0, 0x11, 0x00


	//----- nvinfo : EIATTR_KPARAM_INFO
	.align		4
.L_13:
        /*0018*/ 	.byte	0x04, 0x17
        /*001a*/ 	.short	(.L_15 - .L_14)
.L_14:
        /*001c*/ 	.word	0x00000000
        /*0020*/ 	.short	0x0007
        /*0022*/ 	.short	0x0038
        /*0024*/ 	.byte	0x00, 0xf4, 0x21, 0x00


	//----- nvinfo : EIATTR_KPARAM_INFO
	.align		4
.L_15:
        /*0028*/ 	.byte	0x04, 0x17
        /*002a*/ 	.short	(.L_17 - .L_16)
.L_16:
        /*002c*/ 	.word	0x00000000
        /*0030*/ 	.short	0x0006
        /*0032*/ 	.short	0x0030
        /*0034*/ 	.byte	0x00, 0xf4, 0x21, 0x00


	//----- nvinfo : EIATTR_KPARAM_INFO
	.align		4
.L_17:
        /*0038*/ 	.byte	0x04, 0x17
        /*003a*/ 	.short	(.L_19 - .L_18)
.L_18:
        /*003c*/ 	.word	0x00000000
        /*0040*/ 	.short	0x0005
        /*0042*/ 	.short	0x0028
        /*0044*/ 	.byte	0x00, 0xf4, 0x21, 0x00


	//----- nvinfo : EIATTR_KPARAM_INFO
	.align		4
.L_19:
        /*0048*/ 	.byte	0x04, 0x17
        /*004a*/ 	.short	(.L_21 - .L_20)
.L_20:
        /*004c*/ 	.word	0x00000000
        /*0050*/ 	.short	0x0004
        /*0052*/ 	.short	0x0020
        /*0054*/ 	.byte	0x00, 0xf4, 0x21, 0x00


	//----- nvinfo : EIATTR_KPARAM_INFO
	.align		4
.L_21:
        /*0058*/ 	.byte	0x04, 0x17
        /*005a*/ 	.short	(.L_23 - .L_22)
.L_22:
        /*005c*/ 	.word	0x00000000
        /*0060*/ 	.short	0x0003
        /*0062*/ 	.short	0x0018
        /*0064*/ 	.byte	0x00, 0xf4, 0x21, 0x00


	//----- nvinfo : EIATTR_KPARAM_INFO
	.align		4
.L_23:
        /*0068*/ 	.byte	0x04, 0x17
        /*006a*/ 	.short	(.L_25 - .L_24)
.L_24:
        /*006c*/ 	.word	0x00000000
        /*0070*/ 	.short	0x0002
        /*0072*/ 	.short	0x0010
        /*0074*/ 	.byte	0x00, 0xf4, 0x21, 0x00


	//----- nvinfo : EIATTR_KPARAM_INFO
	.align		4
.L_25:
        /*0078*/ 	.byte	0x04, 0x17
        /*007a*/ 	.short	(.L_27 - .L_26)
.L_26:
        /*007c*/ 	.word	0x00000000
        /*0080*/ 	.short	0x0001
        /*0082*/ 	.short	0x0008
        /*0084*/ 	.byte	0x00, 0xf4, 0x21, 0x00


	//----- nvinfo : EIATTR_KPARAM_INFO
	.align		4
.L_27:
        /*0088*/ 	.byte	0x04, 0x17
        /*008a*/ 	.short	(.L_29 - .L_28)
.L_28:
        /*008c*/ 	.word	0x00000000
        /*0090*/ 	.short	0x0000
        /*0092*/ 	.short	0x0000
        /*0094*/ 	.byte	0x00, 0xf4, 0x21, 0x00


	//----- nvinfo : EIATTR_SPARSE_MMA_MASK
	.align		4
.L_29:
        /*0098*/ 	.byte	0x03, 0x50
        /*009a*/ 	.short	0x0000


	//----- nvinfo : EIATTR_MAXREG_COUNT
	.align		4
        /*009c*/ 	.byte	0x03, 0x1b
        /*009e*/ 	.short	0x00ff


	//----- nvinfo : EIATTR_EXIT_INSTR_OFFSETS
	.align		4
        /*00a0*/ 	.byte	0x04, 0x1c
        /*00a2*/ 	.short	(.L_31 - .L_30)


	//   ....[0]....
.L_30:
        /*00a4*/ 	.word	0x00000b40


	//----- nvinfo : EIATTR_REQNTID
	.align		4
.L_31:
        /*00a8*/ 	.byte	0x04, 0x10
        /*00aa*/ 	.short	(.L_33 - .L_32)
.L_32:
        /*00ac*/ 	.word	0x00000080
        /*00b0*/ 	.word	0x00000001
        /*00b4*/ 	.word	0x00000001


	//----- nvinfo : EIATTR_CBANK_PARAM_SIZE
	.align		4
.L_33:
        /*00b8*/ 	.byte	0x03, 0x19
        /*00ba*/ 	.short	0x0044


	//----- nvinfo : EIATTR_PARAM_CBANK
	.align		4
        /*00bc*/ 	.byte	0x04, 0x0a
        /*00be*/ 	.short	(.L_35 - .L_34)
	.align		4
.L_34:
        /*00c0*/ 	.word	index@(.nv.constant0.triton_poi_fused__native_batch_norm_legit_no_training_cat_relu_9)
        /*00c4*/ 	.short	0x0210
        /*00c6*/ 	.short	0x0044


	//----- nvinfo : EIATTR_SW_WAR
	.align		4
.L_35:
        /*00c8*/ 	.byte	0x04, 0x36
        /*00ca*/ 	.short	(.L_37 - .L_36)
.L_36:
        /*00cc*/ 	.word	0x00000008
.L_37:


//--------------------- .nv.callgraph             --------------------------
	.section	.nv.callgraph,"",@"SHT_CUDA_CALLGRAPH"
	.align	4
	.sectionentsize	8
	.align		4
        /*0000*/ 	.word	0x00000000
	.align		4
        /*0004*/ 	.word	0xffffffff
	.align		4
        /*0008*/ 	.word	0x00000000
	.align		4
        /*000c*/ 	.word	0xfffffffe
	.align		4
        /*0010*/ 	.word	0x00000000
	.align		4
        /*0014*/ 	.word	0xfffffffd
	.align		4
        /*0018*/ 	.word	0x00000000
	.align		4
        /*001c*/ 	.word	0xfffffffc


//--------------------- .nv.constant4             --------------------------
	.section	.nv.constant4,"a",@progbits
	.align	8
	.align		8
.nv.constant4:
        /*0000*/ 	.dword	_$_str
	.align		8
        /*0008*/ 	.dword	_$_str_$_2


//--------------------- .text.triton_poi_fused__native_batch_norm_legit_no_training_cat_relu_9 --------------------------
	.section	.text.triton_poi_fused__native_batch_norm_legit_no_training_cat_relu_9,"ax",@progbits
	.align	128
        .global         triton_poi_fused__native_batch_norm_legit_no_training_cat_relu_9
        .type           triton_poi_fused__native_batch_norm_legit_no_training_cat_relu_9,@function
        .size           triton_poi_fused__native_batch_norm_legit_no_training_cat_relu_9,(.L_x_1 - triton_poi_fused__native_batch_norm_legit_no_training_cat_relu_9)
        .other          triton_poi_fused__native_batch_norm_legit_no_training_cat_relu_9,@"STO_CUDA_ENTRY STV_DEFAULT"
triton_poi_fused__native_batch_norm_legit_no_training_cat_relu_9:
.text.triton_poi_fused__native_batch_norm_legit_no_training_cat_relu_9:
[----:B------:R-:W-:Y:S01]  /*0000*/  LDC R1, c[0x0][0x28] ;  /* 0x00000a00ff017b82 */ /* 0x000fe20000000800 */
[----:B------:R-:W1:Y:S07]  /*0010*/  S2R R0, SR_TID.X ;  /* 0x0000000000007919 */ /* 0x000e6e0000002100 */
[----:B------:R-:W2:Y:S01]  /*0020*/  LDC.64 R2, c[0x0][0x228] ;  /* 0x00008a00ff027b82 */ /* 0x000ea20000000a00 */
[----:B------:R-:W-:Y:S01]  /*0030*/  ULDC.64 UR4, c[0x0][0x208] ;  /* 0x0000820000047ab9 */ /* 0x000fe20000000a00 */
[----:B------:R-:W-:Y:S01]  /*0040*/  ULDC.64 UR6, c[0x0][0x218] ;  /* 0x0000860000067ab9 */ /* 0x000fe20000000a00 */
[----:B------:R-:W3:Y:S05]  /*0050*/  S2R R21, SR_CTAID.X ;  /* 0x0000000000157919 */ /* 0x000eea0000002500 */
[----:B------:R-:W4:Y:S01]  /*0060*/  LDC.64 R28, c[0x0][0x238] ;  /* 0x00008e00ff1c7b82 */ /* 0x000f220000000a00 */
[----:B-1----:R-:W-:Y:S01]  /*0070*/  IMAD.SHL.U32 R0, R0, 0x4, RZ ;  /* 0x0000000400007824 */ /* 0x002fe200078e00ff */
[----:B---3--:R-:W-:-:S04]  /*0080*/  SHF.R.S32.HI R4, RZ, 0x15, R21 ;  /* 0x00000015ff047819 */ /* 0x008fc80000011415 */
[----:B------:R-:W-:Y:S02]  /*0090*/  LOP3.LUT R0, R0, 0x1fc, RZ, 0xc0, !PT ;  /* 0x000001fc00007812 */ /* 0x000fe400078ec0ff */
[----:B------:R-:W-:-:S03]  /*00a0*/  SGXT R4, R4, 0x1 ;  /* 0x000000010404781a */ /* 0x000fc60000000200 */
[----:B------:R-:W-:-:S04]  /*00b0*/  IMAD R21, R21, 0x400, R0 ;  /* 0x0000040015157824 */ /* 0x000fc800078e0200 */
[----:B------:R-:W-:Y:S01]  /*00c0*/  VIADD R0, R21, 0x200 ;  /* 0x0000020015007836 */ /* 0x000fe20000000000 */
[----:B------:R-:W-:-:S04]  /*00d0*/  LEA.HI R7, R4, R21, RZ, 0x8 ;  /* 0x0000001504077211 */ /* 0x000fc800078f40ff */
[----:B------:R-:W-:Y:S02]  /*00e0*/  SHF.R.S32.HI R27, RZ, 0x8, R7 ;  /* 0x00000008ff1b7819 */ /* 0x000fe40000011407 */
[----:B------:R-:W-:Y:S02]  /*00f0*/  LEA.HI R4, R4, R0, RZ, 0x8 ;  /* 0x0000000004047211 */ /* 0x000fe400078f40ff */
[----:B------:R-:W-:Y:S02]  /*0100*/  LEA.HI R5, R27, R27, RZ, 0x8 ;  /* 0x0000001b1b057211 */ /* 0x000fe400078f40ff */
[----:B------:R-:W-:Y:S02]  /*0110*/  SHF.R.S32.HI R4, RZ, 0x8, R4 ;  /* 0x00000008ff047819 */ /* 0x000fe40000011404 */
[----:B------:R-:W-:Y:S02]  /*0120*/  LOP3.LUT R6, R5, 0xffffff00, RZ, 0xc0, !PT ;  /* 0xffffff0005067812 */ /* 0x000fe400078ec0ff */
[----:B------:R-:W-:-:S03]  /*0130*/  LEA.HI R5, R4, R4, RZ, 0x8 ;  /* 0x0000000404057211 */ /* 0x000fc600078f40ff */
[----:B------:R-:W-:Y:S01]  /*0140*/  IMAD.IADD R27, R27, 0x1, -R6 ;  /* 0x000000011b1b7824 */ /* 0x000fe200078e0a06 */
[----:B------:R-:W-:-:S03]  /*0150*/  LOP3.LUT R5, R5, 0xffffff00, RZ, 0xc0, !PT ;  /* 0xffffff0005057812 */ /* 0x000fc600078ec0ff */
[----:B--2---:R-:W-:-:S04]  /*0160*/  IMAD.WIDE R8, R27, 0x4, R2 ;  /* 0x000000041b087825 */ /* 0x004fc800078e0202 */
[----:B------:R-:W-:Y:S02]  /*0170*/  IMAD.IADD R25, R4, 0x1, -R5 ;  /* 0x0000000104197824 */ /* 0x000fe400078e0a05 */
[----:B------:R-:W2:Y:S02]  /*0180*/  LDG.E.EL R8, desc[UR4][R8.64] ;  /* 0x0000000408087981 */ /* 0x000ea4000c2e1900 */
[----:B------:R-:W-:-:S06]  /*0190*/  IMAD.WIDE R2, R25, 0x4, R2 ;  /* 0x0000000419027825 */ /* 0x000fcc00078e0202 */
[----:B------:R1:W3:Y:S01]  /*01a0*/  LDG.E.EL R2, desc[UR4][R2.64] ;  /* 0x0000000402027981 */ /* 0x0002e2000c2e1900 */
[----:B------:R-:W-:-:S04]  /*01b0*/  SHF.R.S32.HI R4, RZ, 0x1f, R21 ;  /* 0x0000001fff047819 */ /* 0x000fc80000011415 */
[----:B------:R-:W-:Y:S02]  /*01c0*/  LEA.HI R10, R4, R21, RZ, 0x10 ;  /* 0x00000015040a7211 */ /* 0x000fe400078f80ff */
[----:B------:R-:W-:Y:S02]  /*01d0*/  LOP3.LUT R4, R7, 0xffffff00, RZ, 0xc0, !PT ;  /* 0xffffff0007047812 */ /* 0x000fe400078ec0ff */
[----:B------:R-:W-:Y:S02]  /*01e0*/  LOP3.LUT R12, R10, 0xffff0000, RZ, 0xc0, !PT ;  /* 0xffff00000a0c7812 */ /* 0x000fe400078ec0ff */
[----:B------:R-:W-:Y:S01]  /*01f0*/  SHF.R.S32.HI R10, RZ, 0x10, R10 ;  /* 0x00000010ff0a7819 */ /* 0x000fe2000001140a */
[C---:B------:R-:W-:Y:S01]  /*0200*/  IMAD.IADD R19, R21.reuse, 0x1, -R4 ;  /* 0x0000000115137824 */ /* 0x040fe200078e0a04 */
[----:B------:R-:W-:Y:S01]  /*0210*/  SHF.R.S32.HI R7, RZ, 0x1f, R0 ;  /* 0x0000001fff077819 */ /* 0x000fe20000011400 */
[----:B-1----:R-:W-:Y:S02]  /*0220*/  IMAD.IADD R3, R21, 0x1, -R12 ;  /* 0x0000000115037824 */ /* 0x002fe400078e0a0c */
[C---:B------:R-:W-:Y:S01]  /*0230*/  IMAD.SHL.U32 R4, R10.reuse, 0x2000, RZ ;  /* 0x000020000a047824 */ /* 0x040fe200078e00ff */
[----:B------:R-:W-:Y:S01]  /*0240*/  SHF.R.S32.HI R18, RZ, 0x1f, R19 ;  /* 0x0000001fff127819 */ /* 0x000fe20000011413 */
[----:B------:R-:W-:-:S02]  /*0250*/  IMAD R14, R10, 0xe000, R3 ;  /* 0x0000e0000a0e7824 */ /* 0x000fc400078e0203 */
[----:B------:R-:W-:Y:S02]  /*0260*/  IMAD.SHL.U32 R10, R25, 0x100, RZ ;  /* 0x00000100190a7824 */ /* 0x000fe400078e00ff */
[----:B--2---:R-:W-:Y:S01]  /*0270*/  FADD R5, R8, 9.9999997473787516356e-06 ;  /* 0x3727c5ac08057421 */ /* 0x004fe20000000000 */
[----:B------:R-:W-:Y:S02]  /*0280*/  LEA.HI R8, R7, R0, RZ, 0x10 ;  /* 0x0000000007087211 */ /* 0x000fe400078f80ff */
[----:B------:R-:W-:Y:S02]  /*0290*/  SHF.R.S32.HI R7, RZ, 0x1f, R4 ;  /* 0x0000001fff077819 */ /* 0x000fe40000011404 */
[----:B------:R-:W-:Y:S01]  /*02a0*/  LOP3.LUT R3, R8, 0xffff0000, RZ, 0xc0, !PT ;  /* 0xffff000008037812 */ /* 0x000fe200078ec0ff */
[----:B------:R-:W1:Y:S01]  /*02b0*/  MUFU.SQRT R5, R5 ;  /* 0x0000000500057308 */ /* 0x000e620000002000 */
[----:B---3--:R-:W-:Y:S01]  /*02c0*/  FADD R6, R2, 9.9999997473787516356e-06 ;  /* 0x3727c5ac02067421 */ /* 0x008fe20000000000 */
[----:B------:R-:W-:-:S02]  /*02d0*/  IMAD.SHL.U32 R2, R27, 0x100, RZ ;  /* 0x000001001b027824 */ /* 0x000fc400078e00ff */
[----:B------:R-:W-:Y:S01]  /*02e0*/  IMAD.IADD R15, R0, 0x1, -R3 ;  /* 0x00000001000f7824 */ /* 0x000fe200078e0a03 */
[----:B------:R-:W-:-:S03]  /*02f0*/  SHF.R.S32.HI R0, RZ, 0x10, R8 ;  /* 0x00000010ff007819 */ /* 0x000fc60000011408 */
[----:B------:R-:W2:Y:S01]  /*0300*/  MUFU.SQRT R6, R6 ;  /* 0x0000000600067308 */ /* 0x000ea20000002000 */
[-C--:B------:R-:W-:Y:S01]  /*0310*/  IADD3 R4, P4, P5, R2, R19.reuse, R4 ;  /* 0x0000001302047210 */ /* 0x080fe20007d9e004 */
[----:B------:R-:W3:Y:S01]  /*0320*/  LDC.64 R8, c[0x0][0x230] ;  /* 0x00008c00ff087b82 */ /* 0x000ee20000000a00 */
[----:B------:R-:W-:Y:S01]  /*0330*/  SHF.R.S32.HI R11, RZ, 0x1f, R2 ;  /* 0x0000001fff0b7819 */ /* 0x000fe20000011402 */
[C---:B------:R-:W-:Y:S02]  /*0340*/  IMAD.SHL.U32 R12, R0.reuse, 0x2000, RZ ;  /* 0x00002000000c7824 */ /* 0x040fe400078e00ff */
[----:B------:R-:W-:Y:S01]  /*0350*/  IMAD R15, R0, 0xe000, R15 ;  /* 0x0000e000000f7824 */ /* 0x000fe200078e020f */
[C---:B-1----:R-:W-:Y:S02]  /*0360*/  FSETP.GT.AND P3, PT, R5.reuse, 8.50705917302346158658e+37, PT ;  /* 0x7e8000000500780b */ /* 0x042fe40003f64000 */
[----:B------:R-:W-:Y:S01]  /*0370*/  FSETP.GEU.AND P1, PT, R5, 1.175494350822287508e-38, PT ;  /* 0x008000000500780b */ /* 0x000fe20003f2e000 */
[----:B------:R-:W1:Y:S01]  /*0380*/  LDC.64 R2, c[0x0][0x220] ;  /* 0x00008800ff027b82 */ /* 0x000e620000000a00 */
[----:B------:R-:W-:Y:S01]  /*0390*/  IADD3.X R11, R11, R18, R7, P4, P5 ;  /* 0x000000120b0b7210 */ /* 0x000fe200027ea407 */
[----:B------:R-:W-:Y:S01]  /*03a0*/  IMAD.MOV.U32 R7, RZ, RZ, 0x3e800000 ;  /* 0x3e800000ff077424 */ /* 0x000fe200078e00ff */
[----:B------:R-:W-:-:S02]  /*03b0*/  IADD3 R19, P4, P5, R10, R19, R12 ;  /* 0x000000130a137210 */ /* 0x000fc40007d9e00c */
[C---:B--2---:R-:W-:Y:S02]  /*03c0*/  FSETP.GT.AND P2, PT, R6.reuse, 8.50705917302346158658e+37, PT ;  /* 0x7e8000000600780b */ /* 0x044fe40003f44000 */
[----:B------:R-:W-:Y:S02]  /*03d0*/  FSEL R16, R7, 1, P3 ;  /* 0x3f80000007107808 */ /* 0x000fe40001800000 */
[----:B------:R-:W-:Y:S01]  /*03e0*/  FSETP.GEU.AND P0, PT, R6, 1.175494350822287508e-38, PT ;  /* 0x008000000600780b */ /* 0x000fe20003f0e000 */
[----:B------:R-:W-:Y:S01]  /*03f0*/  @P3 FMUL R5, R5, 0.25 ;  /* 0x3e80000005053820 */ /* 0x000fe20000400000 */
[----:B------:R-:W-:Y:S01]  /*0400*/  SHF.R.S32.HI R13, RZ, 0x1f, R12 ;  /* 0x0000001fff0d7819 */ /* 0x000fe2000001140c */
[----:B------:R-:W-:Y:S01]  /*0410*/  @!P1 FMUL R16, R16, 16777216 ;  /* 0x4b80000010109820 */ /* 0x000fe20000400000 */
[----:B------:R-:W-:Y:S01]  /*0420*/  LEA R12, P3, R4, UR6, 0x2 ;  /* 0x00000006040c7c11 */ /* 0x000fe2000f8610ff */
[----:B------:R-:W-:Y:S01]  /*0430*/  @!P1 FMUL R5, R5, 16777216 ;  /* 0x4b80000005059820 */ /* 0x000fe20000400000 */
[----:B------:R-:W-:-:S03]  /*0440*/  FSEL R7, R7, 1, P2 ;  /* 0x3f80000007077808 */ /* 0x000fc60001000000 */
[----:B------:R2:W5:Y:S01]  /*0450*/  MUFU.RCP R23, R5 ;  /* 0x0000000500177308 */ /* 0x0005620000001000 */
[----:B------:R-:W-:-:S03]  /*0460*/  @P2 FMUL R6, R6, 0.25 ;  /* 0x3e80000006062820 */ /* 0x000fc60000400000 */
[----:B------:R-:W-:Y:S01]  /*0470*/  @!P0 FMUL R7, R7, 16777216 ;  /* 0x4b80000007078820 */ /* 0x000fe20000400000 */
[----:B------:R-:W-:-:S04]  /*0480*/  @!P0 FMUL R6, R6, 16777216 ;  /* 0x4b80000006068820 */ /* 0x000fc80000400000 */
[----:B------:R-:W1:Y:S01]  /*0490*/  MUFU.RCP R0, R6 ;  /* 0x0000000600007308 */ /* 0x000e620000001000 */
[----:B--2---:R-:W-:-:S04]  /*04a0*/  SHF.R.S32.HI R5, RZ, 0x1f, R10 ;  /* 0x0000001fff057819 */ /* 0x004fc8000001140a */
[----:B------:R-:W-:Y:S01]  /*04b0*/  IADD3.X R18, R5, R18, R13, P4, P5 ;  /* 0x0000001205127210 */ /* 0x000fe200027ea40d */
[----:B-----5:R-:W-:Y:S01]  /*04c0*/  FMUL R23, R23, R16 ;  /* 0x0000001017177220 */ /* 0x020fe20000400000 */
[----:B------:R-:W-:Y:S01]  /*04d0*/  LEA.HI.X R13, R4, UR7, R11, 0x2, P3 ;  /* 0x00000007040d7c11 */ /* 0x000fe200098f140b */
[----:B------:R-:W2:Y:S01]  /*04e0*/  LDC.64 R16, c[0x0][0x210] ;  /* 0x00008400ff107b82 */ /* 0x000ea20000000a00 */
[C-C-:B-1----:R-:W-:Y:S01]  /*04f0*/  IMAD.WIDE R4, R27.reuse, 0x4, R2.reuse ;  /* 0x000000041b047825 */ /* 0x142fe200078e0202 */
[C---:B------:R-:W-:Y:S02]  /*0500*/  ISETP.GT.AND P0, PT, R27.reuse, 0xdf, PT ;  /* 0x000000df1b00780c */ /* 0x040fe40003f04270 */
[----:B------:R-:W-:Y:S01]  /*0510*/  ISETP.GE.AND P3, PT, R27, 0xe0, PT ;  /* 0x000000e01b00780c */ /* 0x000fe20003f66270 */
[----:B------:R-:W-:Y:S01]  /*0520*/  IMAD.WIDE R2, R25, 0x4, R2 ;  /* 0x0000000419027825 */ /* 0x000fe200078e0202 */
[----:B------:R1:W5:Y:S03]  /*0530*/  LDG.E.EL R24, desc[UR4][R4.64] ;  /* 0x0000000404187981 */ /* 0x000366000c2e1900 */
[----:B0-----:R-:W-:Y:S01]  /*0540*/  FMUL R0, R0, R7 ;  /* 0x0000000700007220 */ /* 0x001fe20000400000 */
[--C-:B---3--:R-:W-:Y:S01]  /*0550*/  IMAD.WIDE R10, R27, 0x4, R8.reuse ;  /* 0x000000041b0a7825 */ /* 0x108fe200078e0208 */
[----:B------:R-:W3:Y:S03]  /*0560*/  LDG.E.EL R2, desc[UR4][R2.64] ;  /* 0x0000000402027981 */ /* 0x000ee6000c2e1900 */
[----:B------:R-:W-:-:S04]  /*0570*/  IMAD.WIDE R8, R25, 0x4, R8 ;  /* 0x0000000419087825 */ /* 0x000fc800078e0208 */
[----:B----4-:R-:W-:Y:S01]  /*0580*/  IMAD.WIDE R26, R27, 0x4, R28 ;  /* 0x000000041b1a7825 */ /* 0x010fe200078e021c */
[----:B------:R0:W4:Y:S01]  /*0590*/  LDG.E.EL R20, desc[UR4][R8.64] ;  /* 0x0000000408147981 */ /* 0x000122000c2e1900 */
[----:B-1----:R-:W-:Y:S02]  /*05a0*/  CS2R R4, SRZ ;  /* 0x0000000000047805 */ /* 0x002fe4000001ff00 */
[----:B------:R-:W-:Y:S01]  /*05b0*/  CS2R R6, SRZ ;  /* 0x0000000000067805 */ /* 0x000fe2000001ff00 */
[----:B------:R1:W3:Y:S04]  /*05c0*/  LDG.E.EL R3, desc[UR4][R10.64] ;  /* 0x000000040a037981 */ /* 0x0002e8000c2e1900 */
[----:B------:R2:W3:Y:S01]  /*05d0*/  LDG.E.EL R22, desc[UR4][R26.64] ;  /* 0x000000041a167981 */ /* 0x0004e2000c2e1900 */
[----:B0-----:R-:W-:-:S03]  /*05e0*/  CS2R R8, SRZ ;  /* 0x0000000000087805 */ /* 0x001fc6000001ff00 */
[----:B------:R0:W3:Y:S01]  /*05f0*/  @P0 LDG.E.128 R4, desc[UR4][R12.64+-0x38000] ;  /* 0xfc8000040c040981 */ /* 0x0000e2000c1e1d00 */
[----:B-1----:R-:W-:Y:S01]  /*0600*/  CS2R R10, SRZ ;  /* 0x00000000000a7805 */ /* 0x002fe2000001ff00 */
[----:B--2---:R-:W-:-:S05]  /*0610*/  IMAD.WIDE R26, R14, 0x4, R16 ;  /* 0x000000040e1a7825 */ /* 0x004fca00078e0210 */
[----:B------:R1:W2:Y:S01]  /*0620*/  @!P3 LDG.E.128 R8, desc[UR4][R26.64] ;  /* 0x000000041a08b981 */ /* 0x0002a2000c1e1d00 */
[----:B------:R-:W-:Y:S01]  /*0630*/  ISETP.GE.AND P2, PT, R25, 0xe0, PT ;  /* 0x000000e01900780c */ /* 0x000fe20003f46270 */
[----:B------:R-:W-:Y:S01]  /*0640*/  IMAD.WIDE R16, R15, 0x4, R16 ;  /* 0x000000040f107825 */ /* 0x000fe200078e0210 */
[----:B------:R-:W-:Y:S02]  /*0650*/  ISETP.GT.AND P1, PT, R25, 0xdf, PT ;  /* 0x000000df1900780c */ /* 0x000fe40003f24270 */
[----:B0-----:R-:W-:Y:S02]  /*0660*/  CS2R R12, SRZ ;  /* 0x00000000000c7805 */ /* 0x001fe4000001ff00 */
[----:B------:R-:W-:Y:S02]  /*0670*/  CS2R R14, SRZ ;  /* 0x00000000000e7805 */ /* 0x000fe4000001ff00 */
[----:B-1----:R-:W-:-:S05]  /*0680*/  LEA R26, P4, R19, UR6, 0x2 ;  /* 0x00000006131a7c11 */ /* 0x002fca000f8810ff */
[----:B------:R0:W4:Y:S01]  /*0690*/  @!P2 LDG.E.128 R12, desc[UR4][R16.64] ;  /* 0x00000004100ca981 */ /* 0x000122000c1e1d00 */
[----:B------:R-:W-:Y:S02]  /*06a0*/  LEA.HI.X R27, R19, UR7, R18, 0x2, P4 ;  /* 0x00000007131b7c11 */ /* 0x000fe4000a0f1412 */
[----:B------:R-:W-:Y:S02]  /*06b0*/  CS2R R18, SRZ ;  /* 0x0000000000127805 */ /* 0x000fe4000001ff00 */
[----:B0-----:R-:W-:-:S06]  /*06c0*/  CS2R R16, SRZ ;  /* 0x0000000000107805 */ /* 0x001fcc000001ff00 */
[----:B------:R0:W4:Y:S01]  /*06d0*/  @P1 LDG.E.128 R16, desc[UR4][R26.64+-0x38000] ;  /* 0xfc8000041a101981 */ /* 0x000122000c1e1d00 */
[----:B------:R-:W-:-:S05]  /*06e0*/  IMAD.WIDE R28, R25, 0x4, R28 ;  /* 0x00000004191c7825 */ /* 0x000fca00078e021c */
[----:B------:R1:W4:Y:S01]  /*06f0*/  LDG.E.EL R25, desc[UR4][R28.64] ;  /* 0x000000041c197981 */ /* 0x000322000c2e1900 */
[----:B---3--:R-:W-:Y:S02]  /*0700*/  SEL R4, R4, RZ, P0 ;  /* 0x000000ff04047207 */ /* 0x008fe40000000000 */
[----:B0-----:R-:W-:Y:S02]  /*0710*/  SEL R26, R7, RZ, P0 ;  /* 0x000000ff071a7207 */ /* 0x001fe40000000000 */
[----:B--2---:R-:W-:-:S04]  /*0720*/  SEL R8, R8, RZ, !P3 ;  /* 0x000000ff08087207 */ /* 0x004fc80005800000 */
[----:B------:R-:W-:Y:S02]  /*0730*/  SEL R4, R8, R4, !P3 ;  /* 0x0000000408047207 */ /* 0x000fe40005800000 */
[----:B------:R-:W-:Y:S02]  /*0740*/  SEL R8, R5, RZ, P0 ;  /* 0x000000ff05087207 */ /* 0x000fe40000000000 */
[----:B------:R-:W-:Y:S02]  /*0750*/  SEL R5, R9, RZ, !P3 ;  /* 0x000000ff09057207 */ /* 0x000fe40005800000 */
[----:B------:R-:W-:Y:S02]  /*0760*/  SEL R6, R6, RZ, P0 ;  /* 0x000000ff06067207 */ /* 0x000fe40000000000 */
[----:B------:R-:W-:Y:S02]  /*0770*/  SEL R7, R11, RZ, !P3 ;  /* 0x000000ff0b077207 */ /* 0x000fe40005800000 */
[----:B------:R-:W-:-:S02]  /*0780*/  SEL R9, R10, RZ, !P3 ;  /* 0x000000ff0a097207 */ /* 0x000fc40005800000 */
[----:B------:R-:W-:Y:S02]  /*0790*/  SEL R5, R5, R8, !P3 ;  /* 0x0000000805057207 */ /* 0x000fe40005800000 */
[----:B------:R-:W-:Y:S02]  /*07a0*/  SEL R7, R7, R26, !P3 ;  /* 0x0000001a07077207 */ /* 0x000fe40005800000 */
[----:B------:R-:W-:Y:S01]  /*07b0*/  SEL R6, R9, R6, !P3 ;  /* 0x0000000609067207 */ /* 0x000fe20005800000 */
[C---:B-----5:R-:W-:Y:S01]  /*07c0*/  FADD R10, -R24.reuse, R5 ;  /* 0x00000005180a7221 */ /* 0x060fe20000000100 */
[C---:B------:R-:W-:Y:S01]  /*07d0*/  FADD R8, -R24.reuse, R4 ;  /* 0x0000000418087221 */ /* 0x040fe20000000100 */
[C---:B-1----:R-:W-:Y:S02]  /*07e0*/  FADD R28, -R24.reuse, R7 ;  /* 0x00000007181c7221 */ /* 0x042fe40000000100 */
[----:B------:R-:W-:Y:S01]  /*07f0*/  FADD R26, -R24, R6 ;  /* 0x00000006181a7221 */ /* 0x000fe20000000100 */
[----:B------:R-:W-:-:S02]  /*0800*/  FMUL R24, R23, R10 ;  /* 0x0000000a17187220 */ /* 0x000fc40000400000 */
[----:B------:R-:W0:Y:S01]  /*0810*/  LDC.64 R10, c[0x0][0x240] ;  /* 0x00009000ff0a7b82 */ /* 0x000e220000000a00 */
[C---:B------:R-:W-:Y:S01]  /*0820*/  FMUL R29, R23.reuse, R28 ;  /* 0x0000001c171d7220 */ /* 0x040fe20000400000 */
[C---:B------:R-:W-:Y:S01]  /*0830*/  FMUL R27, R23.reuse, R26 ;  /* 0x0000001a171b7220 */ /* 0x040fe20000400000 */
[----:B------:R-:W-:Y:S01]  /*0840*/  FMUL R23, R23, R8 ;  /* 0x0000000817177220 */ /* 0x000fe20000400000 */
[----:B----4-:R-:W-:Y:S02]  /*0850*/  SEL R12, R12, RZ, !P2 ;  /* 0x000000ff0c0c7207 */ /* 0x010fe40005000000 */
[----:B------:R-:W-:Y:S02]  /*0860*/  SEL R13, R13, RZ, !P2 ;  /* 0x000000ff0d0d7207 */ /* 0x000fe40005000000 */
[----:B------:R-:W1:Y:S01]  /*0870*/  LDC.64 R8, c[0x0][0x248] ;  /* 0x00009200ff087b82 */ /* 0x000e620000000a00 */
[----:B------:R-:W-:Y:S02]  /*0880*/  SEL R14, R14, RZ, !P2 ;  /* 0x000000ff0e0e7207 */ /* 0x000fe40005000000 */
[----:B------:R-:W-:-:S02]  /*0890*/  @P2 SEL R12, R16, RZ, P1 ;  /* 0x000000ff100c2207 */ /* 0x000fc40000800000 */
[----:B------:R-:W-:Y:S02]  /*08a0*/  @P2 SEL R13, R17, RZ, P1 ;  /* 0x000000ff110d2207 */ /* 0x000fe40000800000 */
[----:B------:R-:W-:Y:S02]  /*08b0*/  SEL R15, R15, RZ, !P2 ;  /* 0x000000ff0f0f7207 */ /* 0x000fe40005000000 */
[----:B------:R-:W-:Y:S02]  /*08c0*/  @P2 SEL R14, R18, RZ, P1 ;  /* 0x000000ff120e2207 */ /* 0x000fe40000800000 */
[----:B------:R-:W-:Y:S01]  /*08d0*/  @P2 SEL R15, R19, RZ, P1 ;  /* 0x000000ff130f2207 */ /* 0x000fe20000800000 */
[C-C-:B------:R-:W-:Y:S01]  /*08e0*/  FFMA R24, R3.reuse, R24, R22.reuse ;  /* 0x0000001803187223 */ /* 0x140fe20000000016 */
[C-C-:B------:R-:W-:Y:S01]  /*08f0*/  FFMA R23, R3.reuse, R23, R22.reuse ;  /* 0x0000001703177223 */ /* 0x140fe20000000016 */
[C-C-:B------:R-:W-:Y:S01]  /*0900*/  FFMA R27, R3.reuse, R27, R22.reuse ;  /* 0x0000001b031b7223 */ /* 0x140fe20000000016 */
[----:B------:R-:W-:Y:S01]  /*0910*/  FFMA R29, R3, R29, R22 ;  /* 0x0000001d031d7223 */ /* 0x000fe20000000016 */
[C---:B------:R-:W-:Y:S01]  /*0920*/  FADD R17, -R2.reuse, R13 ;  /* 0x0000000d02117221 */ /* 0x040fe20000000100 */
[C---:B------:R-:W-:Y:S01]  /*0930*/  FADD R3, -R2.reuse, R12 ;  /* 0x0000000c02037221 */ /* 0x040fe20000000100 */
[C---:B------:R-:W-:Y:S01]  /*0940*/  FADD R19, -R2.reuse, R14 ;  /* 0x0000000e02137221 */ /* 0x040fe20000000100 */
[----:B------:R-:W-:Y:S01]  /*0950*/  FADD R2, -R2, R15 ;  /* 0x0000000f02027221 */ /* 0x000fe20000000100 */
[C---:B------:R-:W-:Y:S01]  /*0960*/  FMUL R17, R0.reuse, R17 ;  /* 0x0000001100117220 */ /* 0x040fe20000400000 */
[C---:B------:R-:W-:Y:S01]  /*0970*/  FMUL R16, R0.reuse, R3 ;  /* 0x0000000300107220 */ /* 0x040fe20000400000 */
[C---:B------:R-:W-:Y:S01]  /*0980*/  FMUL R18, R0.reuse, R19 ;  /* 0x0000001300127220 */ /* 0x040fe20000400000 */
[----:B------:R-:W-:Y:S01]  /*0990*/  FMUL R2, R0, R2 ;  /* 0x0000000200027220 */ /* 0x000fe20000400000 */
[C-C-:B------:R-:W-:Y:S01]  /*09a0*/  FFMA R17, R20.reuse, R17, R25.reuse ;  /* 0x0000001114117223 */ /* 0x140fe20000000019 */
[C-C-:B------:R-:W-:Y:S01]  /*09b0*/  FFMA R0, R20.reuse, R16, R25.reuse ;  /* 0x0000001014007223 */ /* 0x140fe20000000019 */
[C-C-:B------:R-:W-:Y:S01]  /*09c0*/  FFMA R18, R20.reuse, R18, R25.reuse ;  /* 0x0000001214127223 */ /* 0x140fe20000000019 */
[----:B------:R-:W-:Y:S01]  /*09d0*/  FFMA R19, R20, R2, R25 ;  /* 0x0000000214137223 */ /* 0x000fe20000000019 */
[----:B------:R-:W-:Y:S01]  /*09e0*/  FSETP.GEU.AND P6, PT, R29, RZ, PT ;  /* 0x000000ff1d00720b */ /* 0x000fe20003fce000 */
[----:B0-----:R-:W-:Y:S01]  /*09f0*/  IMAD.WIDE R2, R21, 0x4, R10 ;  /* 0x0000000415027825 */ /* 0x001fe200078e020a */
[----:B------:R-:W-:-:S02]  /*0a00*/  FSETP.GEU.AND P0, PT, R27, RZ, PT ;  /* 0x000000ff1b00720b */ /* 0x000fc40003f0e000 */
[----:B------:R-:W-:Y:S02]  /*0a10*/  SEL R11, R29, RZ, P6 ;  /* 0x000000ff1d0b7207 */ /* 0x000fe40003000000 */
[----:B------:R-:W-:Y:S02]  /*0a20*/  FSETP.GEU.AND P1, PT, R24, RZ, PT ;  /* 0x000000ff1800720b */ /* 0x000fe40003f2e000 */
[----:B------:R-:W-:Y:S02]  /*0a30*/  FSETP.GEU.AND P2, PT, R23, RZ, PT ;  /* 0x000000ff1700720b */ /* 0x000fe40003f4e000 */
[----:B------:R-:W-:Y:S02]  /*0a40*/  FSETP.GEU.AND P3, PT, R19, RZ, PT ;  /* 0x000000ff1300720b */ /* 0x000fe40003f6e000 */
[----:B------:R-:W-:Y:S02]  /*0a50*/  FSETP.GEU.AND P4, PT, R18, RZ, PT ;  /* 0x000000ff1200720b */ /* 0x000fe40003f8e000 */
[----:B------:R-:W-:-:S02]  /*0a60*/  FSETP.GEU.AND P5, PT, R17, RZ, PT ;  /* 0x000000ff1100720b */ /* 0x000fc40003fae000 */
[----:B------:R-:W-:Y:S01]  /*0a70*/  FSETP.GEU.AND P6, PT, R0, RZ, PT ;  /* 0x000000ff0000720b */ /* 0x000fe20003fce000 */
[----:B-1----:R-:W-:Y:S01]  /*0a80*/  IMAD.WIDE R20, R21, 0x4, R8 ;  /* 0x0000000415147825 */ /* 0x002fe200078e0208 */
[----:B------:R-:W-:Y:S02]  /*0a90*/  SEL R10, R27, RZ, P0 ;  /* 0x000000ff1b0a7207 */ /* 0x000fe40000000000 */
[----:B------:R-:W-:Y:S02]  /*0aa0*/  SEL R9, R24, RZ, P1 ;  /* 0x000000ff18097207 */ /* 0x000fe40000800000 */
[----:B------:R-:W-:Y:S02]  /*0ab0*/  SEL R8, R23, RZ, P2 ;  /* 0x000000ff17087207 */ /* 0x000fe40001000000 */
[----:B------:R-:W-:Y:S02]  /*0ac0*/  SEL R19, R19, RZ, P3 ;  /* 0x000000ff13137207 */ /* 0x000fe40001800000 */
[----:B------:R-:W-:-:S02]  /*0ad0*/  SEL R18, R18, RZ, P4 ;  /* 0x000000ff12127207 */ /* 0x000fc40002000000 */
[----:B------:R-:W-:Y:S02]  /*0ae0*/  SEL R17, R17, RZ, P5 ;  /* 0x000000ff11117207 */ /* 0x000fe40002800000 */
[----:B------:R-:W-:Y:S01]  /*0af0*/  SEL R16, R0, RZ, P6 ;  /* 0x000000ff00107207 */ /* 0x000fe20003000000 */
[----:B------:R-:W-:Y:S04]  /*0b00*/  STG.E.128 desc[UR4][R2.64], R4 ;  /* 0x0000000402007986 */ /* 0x000fe8000c101d04 */
[----:B------:R-:W-:Y:S04]  /*0b10*/  STG.E.128 desc[UR4][R2.64+0x800], R12 ;  /* 0x0008000c02007986 */ /* 0x000fe8000c101d04 */
[----:B------:R-:W-:Y:S04]  /*0b20*/  STG.E.128 desc[UR4][R20.64], R8 ;  /* 0x0000000814007986 */ /* 0x000fe8000c101d04 */
[----:B------:R-:W-:Y:S01]  /*0b30*/  STG.E.128 desc[UR4][R20.64+0x800], R16 ;  /* 0x0008001014007986 */ /* 0x000fe2000c101d04 */
[----:B------:R-:W-:Y:S05]  /*0b40*/  EXIT ;  /* 0x000000000000794d */ /* 0x000fea0003800000 */
.L_x_0:
[----:B------:R-:W-:-:S00]  /*0b50*/  BRA `(.L_x_0) ;  /* 0xfffffffc00fc7947 */ /* 0x000fc0000383ffff */
[----:B------:R-:W-:-:S00]  /*0b60*/  NOP ;  /* 0x0000000000007918 */ /* 0x000fc00000000000 */
        /* <DEDUP_REMOVED lines=9> */
.L_x_1:


//--------------------- .nv.global.init           --------------------------
	.section	.nv.global.init,"aw",@progbits
.nv.global.init:
	.type		_$_str,@object
	.size		_$_str,(_$_str_$_2 - _$_str)
_$_str:
        /*0000*/ 	.byte	0x5f, 0x5f, 0x43, 0x55, 0x44, 0x41, 0x5f, 0x46, 0x54, 0x5a, 0x00
	.type		_$_str_$_2,@object
	.size		_$_str_$_2,(.L_1 - _$_str_$_2)
_$_str_$_2:
        /*000b*/ 	.byte	0x5f, 0x5f, 0x43, 0x55, 0x44, 0x41, 0x5f, 0x50, 0x52, 0x45, 0x43, 0x5f, 0x53, 0x51, 0x52, 0x54
        /*001b*/ 	.byte	0x00
.L_1:


//--------------------- .nv.constant0.triton_poi_fused__native_batch_norm_legit_no_training_cat_relu_9 --------------------------
	.section	.nv.constant0.triton_poi_fused__native_batch_norm_legit_no_training_cat_relu_9,"a",@progbits
	.sectionflags	@""
	.align	4
.nv.constant0.triton_poi_fused__native_batch_norm_legit_no_training_cat_relu_9:
	.zero		596
